//
// Generated by NVIDIA NVVM Compiler
//
// Compiler Build ID: CL-36424714
// Cuda compilation tools, release 13.0, V13.0.88
// Based on NVVM 20.0.0
//

.version 9.0
.target sm_100
.address_size 64

	// .globl	_Z18kernel_add_waveletPfS_i
.extern .func  (.param .b32 func_retval0) vprintf
(
	.param .b64 vprintf_param_0,
	.param .b64 vprintf_param_1
)
;
.const .align 4 .b8 c_coef[20];
.const .align 4 .u32 c_isrc;
.const .align 4 .u32 c_jsrc;
.const .align 4 .u32 c_nx;
.const .align 4 .u32 c_ny;
.const .align 4 .u32 c_nt;
.global .align 1 .b8 $str[7] = {37, 100, 32, 37, 102, 10};

.visible .entry _Z18kernel_add_waveletPfS_i(
	.param .u64 .ptr .align 1 _Z18kernel_add_waveletPfS_i_param_0,
	.param .u64 .ptr .align 1 _Z18kernel_add_waveletPfS_i_param_1,
	.param .u32 _Z18kernel_add_waveletPfS_i_param_2
)
{
	.local .align 16 .b8 	__local_depot0[16];
	.reg .b64 	%SP;
	.reg .b64 	%SPL;
	.reg .pred 	%p<4>;
	.reg .b32 	%r<18>;
	.reg .b32 	%f<5>;
	.reg .b64 	%rd<13>;
	.reg .b64 	%fd<2>;

	mov.u64 	%SPL, __local_depot0;
	cvta.local.u64 	%SP, %SPL;
	ld.param.u64 	%rd1, [_Z18kernel_add_waveletPfS_i_param_0];
	ld.param.u64 	%rd2, [_Z18kernel_add_waveletPfS_i_param_1];
	ld.param.u32 	%r2, [_Z18kernel_add_waveletPfS_i_param_2];
	mov.u32 	%r3, %ctaid.x;
	mov.u32 	%r4, %ntid.x;
	mov.u32 	%r5, %tid.x;
	mad.lo.s32 	%r6, %r3, %r4, %r5;
	mov.u32 	%r7, %ctaid.y;
	mov.u32 	%r8, %ntid.y;
	mov.u32 	%r9, %tid.y;
	mad.lo.s32 	%r10, %r7, %r8, %r9;
	ld.const.u32 	%r12, [c_nx];
	mad.lo.s32 	%r1, %r12, %r10, %r6;
	ld.const.u32 	%r13, [c_isrc];
	setp.ne.s32 	%p1, %r6, %r13;
	ld.const.u32 	%r14, [c_jsrc];
	setp.ne.s32 	%p2, %r10, %r14;
	or.pred  	%p3, %p1, %p2;
	@%p3 bra 	$L__BB0_2;
	add.u64 	%rd3, %SP, 0;
	add.u64 	%rd4, %SPL, 0;
	cvta.to.global.u64 	%rd5, %rd2;
	cvta.to.global.u64 	%rd6, %rd1;
	mul.wide.s32 	%rd7, %r2, 4;
	add.s64 	%rd8, %rd5, %rd7;
	ld.global.f32 	%f1, [%rd8];
	mul.wide.u32 	%rd9, %r1, 4;
	add.s64 	%rd10, %rd6, %rd9;
	ld.global.f32 	%f2, [%rd10];
	add.f32 	%f3, %f1, %f2;
	st.global.f32 	[%rd10], %f3;
	ld.global.f32 	%f4, [%rd8];
	cvt.f64.f32 	%fd1, %f4;
	st.local.u32 	[%rd4], %r2;
	st.local.f64 	[%rd4+8], %fd1;
	mov.u64 	%rd11, $str;
	cvta.global.u64 	%rd12, %rd11;
	{ // callseq 0, 0
	.param .b64 param0;
	st.param.b64 	[param0], %rd12;
	.param .b64 param1;
	st.param.b64 	[param1], %rd3;
	.param .b32 retval0;
	call.uni (retval0), 
	vprintf, 
	(
	param0, 
	param1
	);
	ld.param.b32 	%r16, [retval0];
	} // callseq 0
$L__BB0_2:
	ret;

}
	// .globl	_Z11kernel_2dfdPfS_S_
.visible .entry _Z11kernel_2dfdPfS_S_(
	.param .u64 .ptr .align 1 _Z11kernel_2dfdPfS_S__param_0,
	.param .u64 .ptr .align 1 _Z11kernel_2dfdPfS_S__param_1,
	.param .u64 .ptr .align 1 _Z11kernel_2dfdPfS_S__param_2
)
{


	ret;

}


// ===== COMPILED SASS (sm_100) =====

	.target	sm_100

	.elftype	@"ET_EXEC"


//--------------------- .note.nv.tkinfo           --------------------------
	.section	.note.nv.tkinfo,"",@"SHT_NOTE"
	.sectionflags	@"SHF_NOTE_NV_TKINFO"
	.tkinfo
        /*0018*/ 	.word	0x00000002
        /*0030*/ 	.string	""
        /*0030*/ 	.string	"ptxas"
        /*0030*/ 	.string	"Cuda compilation tools, release 13.0, V13.0.88"
        /*0030*/ 	.string	"Build cuda_13.0.r13.0/compiler.36424714_0"
        /*0030*/ 	.string	"-arch sm_100 -m 64 "



//--------------------- .note.nv.cuinfo           --------------------------
	.section	.note.nv.cuinfo,"",@"SHT_NOTE"
	.sectionflags	@"SHF_NOTE_NV_CUINFO"
        /*0018*/ 	.short	0x0002
        /*001a*/ 	.short	0x0064
        /*001c*/ 	.short	0x0082
	.zero		2


//--------------------- .nv.info                  --------------------------
	.section	.nv.info,"",@"SHT_CUDA_INFO"
	.align	4


	//----- nvinfo : EIATTR_REGCOUNT
	.align		4
        /*0000*/ 	.byte	0x04, 0x2f
        /*0002*/ 	.short	(.L_8 - .L_7)
	.align		4
.L_7:
        /*0004*/ 	.word	index@(_Z18kernel_add_waveletPfS_i)
        /*0008*/ 	.word	0x00000018


	//----- nvinfo : EIATTR_FRAME_SIZE
	.align		4
.L_8:
        /*000c*/ 	.byte	0x04, 0x11
        /*000e*/ 	.short	(.L_10 - .L_9)
	.align		4
.L_9:
        /*0010*/ 	.word	index@(_Z18kernel_add_waveletPfS_i)
        /*0014*/ 	.word	0x00000010


	//----- nvinfo : EIATTR_REGCOUNT
	.align		4
.L_10:
        /*0018*/ 	.byte	0x04, 0x2f
        /*001a*/ 	.short	(.L_12 - .L_11)
	.align		4
.L_11:
        /*001c*/ 	.word	index@(_Z11kernel_2dfdPfS_S_)
        /*0020*/ 	.word	0x00000004


	//----- nvinfo : EIATTR_FRAME_SIZE
	.align		4
.L_12:
        /*0024*/ 	.byte	0x04, 0x11
        /*0026*/ 	.short	(.L_14 - .L_13)
	.align		4
.L_13:
        /*0028*/ 	.word	index@(_Z11kernel_2dfdPfS_S_)
        /*002c*/ 	.word	0x00000000


	//----- nvinfo : EIATTR_MIN_STACK_SIZE
	.align		4
.L_14:
        /*0030*/ 	.byte	0x04, 0x12
        /*0032*/ 	.short	(.L_16 - .L_15)
	.align		4
.L_15:
        /*0034*/ 	.word	index@(_Z11kernel_2dfdPfS_S_)
        /*0038*/ 	.word	0x00000000


	//----- nvinfo : EIATTR_MIN_STACK_SIZE
	.align		4
.L_16:
        /*003c*/ 	.byte	0x04, 0x12
        /*003e*/ 	.short	(.L_18 - .L_17)
	.align		4
.L_17:
        /*0040*/ 	.word	index@(_Z18kernel_add_waveletPfS_i)
        /*0044*/ 	.word	0x00000010
.L_18:


//--------------------- .nv.compat                --------------------------
	.section	.nv.compat,"",@"SHT_CUDA_COMPAT_INFO"
	.align	4
        /*0000*/ 	.byte	0x02, 0x09, 0x00, 0x00, 0x02, 0x02, 0x01, 0x00, 0x02, 0x05, 0x05, 0x00, 0x03, 0x07, 0x01, 0x01
        /*0010*/ 	.byte	0x02, 0x03, 0x00, 0x00, 0x02, 0x06, 0x01, 0x00, 0x04, 0x0b, 0x08, 0x00, 0x09, 0x00, 0x00, 0x00
        /*0020*/ 	.byte	0x00, 0x00, 0x00, 0x00


//--------------------- .nv.info._Z11kernel_2dfdPfS_S_ --------------------------
	.section	.nv.info._Z11kernel_2dfdPfS_S_,"",@"SHT_CUDA_INFO"
	.sectionflags	@""
	.align	4


	//----- nvinfo : EIATTR_CUDA_API_VERSION
	.align		4
        /*0000*/ 	.byte	0x04, 0x37
        /*0002*/ 	.short	(.L_20 - .L_19)
.L_19:
        /*0004*/ 	.word	0x00000082


	//----- nvinfo : EIATTR_KPARAM_INFO
	.align		4
.L_20:
        /*0008*/ 	.byte	0x04, 0x17
        /*000a*/ 	.short	(.L_22 - .L_21)
.L_21:
        /*000c*/ 	.word	0x00000000
        /*0010*/ 	.short	0x0002
        /*0012*/ 	.short	0x0010
        /*0014*/ 	.byte	0x00, 0xf5, 0x21, 0x00


	//----- nvinfo : EIATTR_KPARAM_INFO
	.align		4
.L_22:
        /*0018*/ 	.byte	0x04, 0x17
        /*001a*/ 	.short	(.L_24 - .L_23)
.L_23:
        /*001c*/ 	.word	0x00000000
        /*0020*/ 	.short	0x0001
        /*0022*/ 	.short	0x0008
        /*0024*/ 	.byte	0x00, 0xf5, 0x21, 0x00


	//----- nvinfo : EIATTR_KPARAM_INFO
	.align		4
.L_24:
        /*0028*/ 	.byte	0x04, 0x17
        /*002a*/ 	.short	(.L_26 - .L_25)
.L_25:
        /*002c*/ 	.word	0x00000000
        /*0030*/ 	.short	0x0000
        /*0032*/ 	.short	0x0000
        /*0034*/ 	.byte	0x00, 0xf5, 0x21, 0x00


	//----- nvinfo : EIATTR_SPARSE_MMA_MASK
	.align		4
.L_26:
        /*0038*/ 	.byte	0x03, 0x50
        /*003a*/ 	.short	0x0000


	//----- nvinfo : EIATTR_MAXREG_COUNT
	.align		4
        /*003c*/ 	.byte	0x03, 0x1b
        /*003e*/ 	.short	0x00ff


	//----- nvinfo : EIATTR_MERCURY_ISA_VERSION
	.align		4
        /*0040*/ 	.byte	0x03, 0x5f
        /*0042*/ 	.short	0x0101


	//----- nvinfo : EIATTR_VRC_CTA_INIT_COUNT
	.align		4
        /*0044*/ 	.byte	0x02, 0x4a
	.zero		1
	.zero		1


	//----- nvinfo : EIATTR_EXIT_INSTR_OFFSETS
	.align		4
        /*0048*/ 	.byte	0x04, 0x1c
        /*004a*/ 	.short	(.L_28 - .L_27)


	//   ....[0]....
.L_27:
        /*004c*/ 	.word	0x00000010


	//----- nvinfo : EIATTR_CBANK_PARAM_SIZE
	.align		4
.L_28:
        /*0050*/ 	.byte	0x03, 0x19
        /*0052*/ 	.short	0x0018


	//----- nvinfo : EIATTR_PARAM_CBANK
	.align		4
        /*0054*/ 	.byte	0x04, 0x0a
        /*0056*/ 	.short	(.L_30 - .L_29)
	.align		4
.L_29:
        /*0058*/ 	.word	index@(.nv.constant0._Z11kernel_2dfdPfS_S_)
        /*005c*/ 	.short	0x0380
        /*005e*/ 	.short	0x0018


	//----- nvinfo : EIATTR_SW_WAR
	.align		4
.L_30:
        /*0060*/ 	.byte	0x04, 0x36
        /*0062*/ 	.short	(.L_32 - .L_31)
.L_31:
        /*0064*/ 	.word	0x00000008
.L_32:


//--------------------- .nv.info._Z18kernel_add_waveletPfS_i --------------------------
	.section	.nv.info._Z18kernel_add_waveletPfS_i,"",@"SHT_CUDA_INFO"
	.sectionflags	@""
	.align	4


	//----- nvinfo : EIATTR_CUDA_API_VERSION
	.align		4
        /*0000*/ 	.byte	0x04, 0x37
        /*0002*/ 	.short	(.L_34 - .L_33)
.L_33:
        /*0004*/ 	.word	0x00000082


	//----- nvinfo : EIATTR_KPARAM_INFO
	.align		4
.L_34:
        /*0008*/ 	.byte	0x04, 0x17
        /*000a*/ 	.short	(.L_36 - .L_35)
.L_35:
        /*000c*/ 	.word	0x00000000
        /*0010*/ 	.short	0x0002
        /*0012*/ 	.short	0x0010
        /*0014*/ 	.byte	0x00, 0xf0, 0x11, 0x00


	//----- nvinfo : EIATTR_KPARAM_INFO
	.align		4
.L_36:
        /*0018*/ 	.byte	0x04, 0x17
        /*001a*/ 	.short	(.L_38 - .L_37)
.L_37:
        /*001c*/ 	.word	0x00000000
        /*0020*/ 	.short	0x0001
        /*0022*/ 	.short	0x0008
        /*0024*/ 	.byte	0x00, 0xf5, 0x21, 0x00


	//----- nvinfo : EIATTR_KPARAM_INFO
	.align		4
.L_38:
        /*0028*/ 	.byte	0x04, 0x17
        /*002a*/ 	.short	(.L_40 - .L_39)
.L_39:
        /*002c*/ 	.word	0x00000000
        /*0030*/ 	.short	0x0000
        /*0032*/ 	.short	0x0000
        /*0034*/ 	.byte	0x00, 0xf5, 0x21, 0x00


	//----- nvinfo : EIATTR_SPARSE_MMA_MASK
	.align		4
.L_40:
        /*0038*/ 	.byte	0x03, 0x50
        /*003a*/ 	.short	0x0000


	//----- nvinfo : EIATTR_MAXREG_COUNT
	.align		4
        /*003c*/ 	.byte	0x03, 0x1b
        /*003e*/ 	.short	0x00ff


	//----- nvinfo : EIATTR_EXTERNS
	.align		4
        /*0040*/ 	.byte	0x04, 0x0f
        /*0042*/ 	.short	(.L_42 - .L_41)


	//   ....[0]....
	.align		4
.L_41:
        /*0044*/ 	.word	index@(vprintf)


	//----- nvinfo : EIATTR_MERCURY_ISA_VERSION
	.align		4
.L_42:
        /*0048*/ 	.byte	0x03, 0x5f
        /*004a*/ 	.short	0x0101


	//----- nvinfo : EIATTR_VRC_CTA_INIT_COUNT
	.align		4
        /*004c*/ 	.byte	0x02, 0x4a
	.zero		1
	.zero		1


	//----- nvinfo : EIATTR_SYSCALL_OFFSETS
	.align		4
        /*0050*/ 	.byte	0x04, 0x46
        /*0052*/ 	.short	(.L_44 - .L_43)


	//   ....[0]....
.L_43:
        /*0054*/ 	.word	0x00000280


	//----- nvinfo : EIATTR_EXIT_INSTR_OFFSETS
	.align		4
.L_44:
        /*0058*/ 	.byte	0x04, 0x1c
        /*005a*/ 	.short	(.L_46 - .L_45)


	//   ....[0]....
.L_45:
        /*005c*/ 	.word	0x00000130


	//   ....[1]....
        /*0060*/ 	.word	0x00000290


	//----- nvinfo : EIATTR_CRS_STACK_SIZE
	.align		4
.L_46:
        /*0064*/ 	.byte	0x04, 0x1e
        /*0066*/ 	.short	(.L_48 - .L_47)
.L_47:
        /*0068*/ 	.word	0x00000000


	//----- nvinfo : EIATTR_CBANK_PARAM_SIZE
	.align		4
.L_48:
        /*006c*/ 	.byte	0x03, 0x19
        /*006e*/ 	.short	0x0014


	//----- nvinfo : EIATTR_PARAM_CBANK
	.align		4
        /*0070*/ 	.byte	0x04, 0x0a
        /*0072*/ 	.short	(.L_50 - .L_49)
	.align		4
.L_49:
        /*0074*/ 	.word	index@(.nv.constant0._Z18kernel_add_waveletPfS_i)
        /*0078*/ 	.short	0x0380
        /*007a*/ 	.short	0x0014


	//----- nvinfo : EIATTR_SW_WAR
	.align		4
.L_50:
        /*007c*/ 	.byte	0x04, 0x36
        /*007e*/ 	.short	(.L_52 - .L_51)
.L_51:
        /*0080*/ 	.word	0x00000008
.L_52:


//--------------------- .nv.callgraph             --------------------------
	.section	.nv.callgraph,"",@"SHT_CUDA_CALLGRAPH"
	.align	4
	.sectionentsize	8
	.align		4
        /*0000*/ 	.word	0x00000000
	.align		4
        /*0004*/ 	.word	0xffffffff
	.align		4
        /*0008*/ 	.word	index@(_Z18kernel_add_waveletPfS_i)
	.align		4
        /*000c*/ 	.word	index@(vprintf)
	.align		4
        /*0010*/ 	.word	0x00000000
	.align		4
        /*0014*/ 	.word	0xfffffffe
	.align		4
        /*0018*/ 	.word	0x00000000
	.align		4
        /*001c*/ 	.word	0xfffffffd
	.align		4
        /*0020*/ 	.word	0x00000000
	.align		4
        /*0024*/ 	.word	0xfffffffc


//--------------------- .nv.constant3             --------------------------
	.section	.nv.constant3,"a",@progbits
	.align	4
.nv.constant3:
	.type		c_coef,@object
	.size		c_coef,(c_isrc - c_coef)
c_coef:
	.zero		20
	.type		c_isrc,@object
	.size		c_isrc,(c_jsrc - c_isrc)
c_isrc:
	.zero		4
	.type		c_jsrc,@object
	.size		c_jsrc,(c_nx - c_jsrc)
c_jsrc:
	.zero		4
	.type		c_nx,@object
	.size		c_nx,(c_ny - c_nx)
c_nx:
	.zero		4
	.type		c_ny,@object
	.size		c_ny,(c_nt - c_ny)
c_ny:
	.zero		4
	.type		c_nt,@object
	.size		c_nt,(.L_5 - c_nt)
c_nt:
	.zero		4
.L_5:


//--------------------- .nv.constant4             --------------------------
	.section	.nv.constant4,"a",@progbits
	.align	8
	.align		8
.nv.constant4:
        /*0000*/ 	.dword	$str
	.align		8
        /*0008*/ 	.dword	vprintf


//--------------------- .text._Z11kernel_2dfdPfS_S_ --------------------------
	.section	.text._Z11kernel_2dfdPfS_S_,"ax",@progbits
	.align	128
        .global         _Z11kernel_2dfdPfS_S_
        .type           _Z11kernel_2dfdPfS_S_,@function
        .size           _Z11kernel_2dfdPfS_S_,(.L_x_3 - _Z11kernel_2dfdPfS_S_)
        .other          _Z11kernel_2dfdPfS_S_,@"STO_CUDA_ENTRY STV_DEFAULT"
_Z11kernel_2dfdPfS_S_:
.text._Z11kernel_2dfdPfS_S_:
[----:B------:R-:W-:Y:S01]  /*0000*/  LDC R1, c[0x0][0x37c] ;  /* 0x0000df00ff017b82 */ /* 0x000fe20000000800 */
[----:B------:R-:W-:Y:S05]  /*0010*/  EXIT ;  /* 0x000000000000794d */ /* 0x000fea0003800000 */
.L_x_0:
[----:B------:R-:W-:-:S00]  /*0020*/  BRA `(.L_x_0) ;  /* 0xfffffffc00fc7947 */ /* 0x000fc0000383ffff */
[----:B------:R-:W-:-:S00]  /*0030*/  NOP ;  /* 0x0000000000007918 */ /* 0x000fc00000000000 */
        /* <DEDUP_REMOVED lines=12> */
.L_x_3:


//--------------------- .text._Z18kernel_add_waveletPfS_i --------------------------
	.section	.text._Z18kernel_add_waveletPfS_i,"ax",@progbits
	.align	128
        .global         _Z18kernel_add_waveletPfS_i
        .type           _Z18kernel_add_waveletPfS_i,@function
        .size           _Z18kernel_add_waveletPfS_i,(.L_x_4 - _Z18kernel_add_waveletPfS_i)
        .other          _Z18kernel_add_waveletPfS_i,@"STO_CUDA_ENTRY STV_DEFAULT"
_Z18kernel_add_waveletPfS_i:
.text._Z18kernel_add_waveletPfS_i:
[----:B------:R-:W0:Y:S01]  /*0000*/  LDC R1, c[0x0][0x37c] ;  /* 0x0000df00ff017b82 */ /* 0x000e220000000800 */
[----:B------:R-:W1:Y:S01]  /*0010*/  S2R R2, SR_TID.Y ;  /* 0x0000000000027919 */ /* 0x000e620000002200 */
[----:B------:R-:W2:Y:S06]  /*0020*/  LDCU UR5, c[0x0][0x2fc] ;  /* 0x00005f80ff0577ac */ /* 0x000eac0008000800 */
[----:B------:R-:W3:Y:S01]  /*0030*/  LDC R0, c[0x0][0x360] ;  /* 0x0000d800ff007b82 */ /* 0x000ee20000000800 */
[----:B0-----:R-:W-:Y:S01]  /*0040*/  IADD3 R1, PT, PT, R1, -0x10, RZ ;  /* 0xfffffff001017810 */ /* 0x001fe20007ffe0ff */
[----:B------:R-:W3:Y:S01]  /*0050*/  S2R R5, SR_TID.X ;  /* 0x0000000000057919 */ /* 0x000ee20000002100 */
[----:B------:R-:W0:Y:S01]  /*0060*/  LDCU.64 UR8, c[0x3][0x18] ;  /* 0x00c00300ff0877ac */ /* 0x000e220008000a00 */
[----:B------:R-:W4:Y:S04]  /*0070*/  LDCU UR10, c[0x3][0x14] ;  /* 0x00c00280ff0a77ac */ /* 0x000f280008000800 */
[----:B------:R-:W1:Y:S01]  /*0080*/  S2UR UR7, SR_CTAID.Y ;  /* 0x00000000000779c3 */ /* 0x000e620000002600 */
[----:B------:R-:W5:Y:S07]  /*0090*/  LDCU UR4, c[0x0][0x2f8] ;  /* 0x00005f00ff0477ac */ /* 0x000f6e0008000800 */
[----:B------:R-:W1:Y:S08]  /*00a0*/  LDC R3, c[0x0][0x364] ;  /* 0x0000d900ff037b82 */ /* 0x000e700000000800 */
[----:B------:R-:W3:Y:S01]  /*00b0*/  S2UR UR6, SR_CTAID.X ;  /* 0x00000000000679c3 */ /* 0x000ee20000002500 */
[----:B-----5:R-:W-:-:S04]  /*00c0*/  IADD3 R6, P1, PT, R1, UR4, RZ ;  /* 0x0000000401067c10 */ /* 0x020fc8000ff3e0ff */
[----:B--2---:R-:W-:Y:S01]  /*00d0*/  IADD3.X R7, PT, PT, RZ, UR5, RZ, P1, !PT ;  /* 0x00000005ff077c10 */ /* 0x004fe20008ffe4ff */
[----:B-1----:R-:W-:-:S05]  /*00e0*/  IMAD R3, R3, UR7, R2 ;  /* 0x0000000703037c24 */ /* 0x002fca000f8e0202 */
[----:B0-----:R-:W-:Y:S01]  /*00f0*/  ISETP.NE.AND P0, PT, R3, UR8, PT ;  /* 0x0000000803007c0c */ /* 0x001fe2000bf05270 */
[----:B---3--:R-:W-:-:S04]  /*0100*/  IMAD R0, R0, UR6, R5 ;  /* 0x0000000600007c24 */ /* 0x008fc8000f8e0205 */
[----:B------:R-:W-:Y:S01]  /*0110*/  IMAD R5, R3, UR9, R0 ;  /* 0x0000000903057c24 */ /* 0x000fe2000f8e0200 */
[----:B----4-:R-:W-:-:S13]  /*0120*/  ISETP.NE.OR P0, PT, R0, UR10, P0 ;  /* 0x0000000a00007c0c */ /* 0x010fda0008705670 */
[----:B------:R-:W-:Y:S05]  /*0130*/  @P0 EXIT ;  /* 0x000000000000094d */ /* 0x000fea0003800000 */
[----:B------:R-:W0:Y:S01]  /*0140*/  LDC R16, c[0x0][0x390] ;  /* 0x0000e400ff107b82 */ /* 0x000e220000000800 */
[----:B------:R-:W1:Y:S07]  /*0150*/  LDCU.64 UR4, c[0x0][0x358] ;  /* 0x00006b00ff0477ac */ /* 0x000e6e0008000a00 */
[----:B------:R-:W2:Y:S08]  /*0160*/  LDC.64 R8, c[0x0][0x380] ;  /* 0x0000e000ff087b82 */ /* 0x000eb00000000a00 */
[----:B------:R-:W0:Y:S01]  /*0170*/  LDC.64 R2, c[0x0][0x388] ;  /* 0x0000e200ff027b82 */ /* 0x000e220000000a00 */
[----:B--2---:R-:W-:-:S05]  /*0180*/  IMAD.WIDE.U32 R8, R5, 0x4, R8 ;  /* 0x0000000405087825 */ /* 0x004fca00078e0008 */
[----:B-1----:R-:W2:Y:S01]  /*0190*/  LDG.E R0, desc[UR4][R8.64] ;  /* 0x0000000408007981 */ /* 0x002ea2000c1e1900 */
[----:B0-----:R-:W-:-:S05]  /*01a0*/  IMAD.WIDE R2, R16, 0x4, R2 ;  /* 0x0000000410027825 */ /* 0x001fca00078e0202 */
[----:B------:R-:W2:Y:S02]  /*01b0*/  LDG.E R11, desc[UR4][R2.64] ;  /* 0x00000004020b7981 */ /* 0x000ea4000c1e1900 */
[----:B--2---:R-:W-:-:S05]  /*01c0*/  FADD R11, R11, R0 ;  /* 0x000000000b0b7221 */ /* 0x004fca0000000000 */
[----:B------:R0:W-:Y:S04]  /*01d0*/  STG.E desc[UR4][R8.64], R11 ;  /* 0x0000000b08007986 */ /* 0x0001e8000c101904 */
[----:B------:R-:W2:Y:S01]  /*01e0*/  LDG.E R0, desc[UR4][R2.64] ;  /* 0x0000000402007981 */ /* 0x000ea2000c1e1900 */
[----:B------:R-:W-:Y:S01]  /*01f0*/  MOV R10, 0x8 ;  /* 0x00000008000a7802 */ /* 0x000fe20000000f00 */
[----:B------:R-:W1:Y:S02]  /*0200*/  LDCU.64 UR4, c[0x4][URZ] ;  /* 0x01000000ff0477ac */ /* 0x000e640008000a00 */
[----:B------:R0:W-:Y:S01]  /*0210*/  STL [R1], R16 ;  /* 0x0000001001007387 */ /* 0x0001e20000100800 */
[----:B------:R0:W3:Y:S01]  /*0220*/  LDC.64 R14, c[0x4][R10] ;  /* 0x010000000a0e7b82 */ /* 0x0000e20000000a00 */
[----:B-1----:R-:W-:-:S02]  /*0230*/  MOV R4, UR4 ;  /* 0x0000000400047c02 */ /* 0x002fc40008000f00 */
[----:B------:R-:W-:Y:S01]  /*0240*/  MOV R5, UR5 ;  /* 0x0000000500057c02 */ /* 0x000fe20008000f00 */
[----:B--2---:R-:W1:Y:S02]  /*0250*/  F2F.F64.F32 R12, R0 ;  /* 0x00000000000c7310 */ /* 0x004e640000201800 */
[----:B-1-3--:R0:W-:Y:S04]  /*0260*/  STL.64 [R1+0x8], R12 ;  /* 0x0000080c01007387 */ /* 0x00a1e80000100a00 */
[----:B------:R-:W-:-:S07]  /*0270*/  LEPC R20, `(.L_x_1) ;  /* 0x000000001014794e */ /* 0x000fce0000000000 */
[----:B0-----:R-:W-:Y:S05]  /*0280*/  CALL.ABS.NOINC R14 ;  /* 0x000000000e007343 */ /* 0x001fea0003c00000 */
.L_x_1:
[----:B------:R-:W-:Y:S05]  /*0290*/  EXIT ;  /* 0x000000000000794d */ /* 0x000fea0003800000 */
.L_x_2:
        /* <DEDUP_REMOVED lines=14> */
.L_x_4:


//--------------------- .nv.global.init           --------------------------
	.section	.nv.global.init,"aw",@progbits
.nv.global.init:
	.type		$str,@object
	.size		$str,(.L_6 - $str)
$str:
        /*0000*/ 	.byte	0x25, 0x64, 0x20, 0x25, 0x66, 0x0a, 0x00
.L_6:


//--------------------- .nv.shared.reserved.0     --------------------------
	.section	.nv.shared.reserved.0,"aw",@nobits
	.weak		__nv_reservedSMEM_offset_0_alias
	.size		__nv_reservedSMEM_offset_0_alias, 0, 64
	.other		__nv_reservedSMEM_offset_0_alias,@"STO_CUDA_RESERVED_SHARED STV_DEFAULT"
__nv_reservedSMEM_offset_0_alias:
	.zero		0
	.zero		64


//--------------------- .nv.constant0._Z11kernel_2dfdPfS_S_ --------------------------
	.section	.nv.constant0._Z11kernel_2dfdPfS_S_,"a",@progbits
	.sectionflags	@""
	.align	4
.nv.constant0._Z11kernel_2dfdPfS_S_:
	.zero		920


//--------------------- .nv.constant0._Z18kernel_add_waveletPfS_i --------------------------
	.section	.nv.constant0._Z18kernel_add_waveletPfS_i,"a",@progbits
	.sectionflags	@""
	.align	4
.nv.constant0._Z18kernel_add_waveletPfS_i:
	.zero		916


//--------------------- SYMBOLS --------------------------

	.type		.nv.reservedSmem.offset0,@object
	.size		.nv.reservedSmem.offset0,0x4
	.type		vprintf,@function
